	.headerflags	@"EF_CUDA_TEXMODE_UNIFIED EF_CUDA_64BIT_ADDRESS EF_CUDA_ACCELERATORS EF_CUDA_SM90 EF_CUDA_VIRTUAL_SM(EF_CUDA_SM90)"
	.elftype	@"ET_EXEC"


//--------------------- .nv.info                  --------------------------
	.section	.nv.info,"",@"SHT_CUDA_INFO"
	.align	4


	//----- nvinfo : EIATTR_REGCOUNT
	.align		4
        /*0000*/ 	.byte	0x04, 0x2f
        /*0002*/ 	.short	(.L_1 - .L_0)
	.align		4
.L_0:
        /*0004*/ 	.word	index@(triton_poi_fused_clone_relu_1)
        /*0008*/ 	.word	0x00000012


	//----- nvinfo : EIATTR_MIN_STACK_SIZE
	.align		4
.L_1:
        /*000c*/ 	.byte	0x04, 0x12
        /*000e*/ 	.short	(.L_3 - .L_2)
	.align		4
.L_2:
        /*0010*/ 	.word	index@(triton_poi_fused_clone_relu_1)
        /*0014*/ 	.word	0x00000000


	//----- nvinfo : EIATTR_FRAME_SIZE
	.align		4
.L_3:
        /*0018*/ 	.byte	0x04, 0x11
        /*001a*/ 	.short	(.L_5 - .L_4)
	.align		4
.L_4:
        /*001c*/ 	.word	index@(triton_poi_fused_clone_relu_1)
        /*0020*/ 	.word	0x00000000


	//----- nvinfo : EIATTR_MIN_STACK_SIZE
	.align		4
.L_5:
        /*0024*/ 	.byte	0x04, 0x12
        /*0026*/ 	.short	(.L_7 - .L_6)
	.align		4
.L_6:
        /*0028*/ 	.word	index@(triton_poi_fused_clone_relu_1)
        /*002c*/ 	.word	0x00000000
.L_7:


//--------------------- .nv.info.triton_poi_fused_clone_relu_1 --------------------------
	.section	.nv.info.triton_poi_fused_clone_relu_1,"",@"SHT_CUDA_INFO"
	.sectionflags	@""
	.align	4


	//----- nvinfo : EIATTR_CUDA_API_VERSION
	.align		4
        /*0000*/ 	.byte	0x04, 0x37
        /*0002*/ 	.short	(.L_9 - .L_8)
.L_8:
        /*0004*/ 	.word	0x0000007c


	//----- nvinfo : EIATTR_KPARAM_INFO
	.align		4
.L_9:
        /*0008*/ 	.byte	0x04, 0x17
        /*000a*/ 	.short	(.L_11 - .L_10)
.L_10:
        /*000c*/ 	.word	0x00000000
        /*0010*/ 	.short	0x0003
        /*0012*/ 	.short	0x0018
        /*0014*/ 	.byte	0x00, 0xf0, 0x11, 0x00


	//----- nvinfo : EIATTR_KPARAM_INFO
	.align		4
.L_11:
        /*0018*/ 	.byte	0x04, 0x17
        /*001a*/ 	.short	(.L_13 - .L_12)
.L_12:
        /*001c*/ 	.word	0x00000000
        /*0020*/ 	.short	0x0002
        /*0022*/ 	.short	0x0010
        /*0024*/ 	.byte	0x00, 0xf4, 0x21, 0x00


	//----- nvinfo : EIATTR_KPARAM_INFO
	.align		4
.L_13:
        /*0028*/ 	.byte	0x04, 0x17
        /*002a*/ 	.short	(.L_15 - .L_14)
.L_14:
        /*002c*/ 	.word	0x00000000
        /*0030*/ 	.short	0x0001
        /*0032*/ 	.short	0x0008
        /*0034*/ 	.byte	0x00, 0xf4, 0x21, 0x00


	//----- nvinfo : EIATTR_KPARAM_INFO
	.align		4
.L_15:
        /*0038*/ 	.byte	0x04, 0x17
        /*003a*/ 	.short	(.L_17 - .L_16)
.L_16:
        /*003c*/ 	.word	0x00000000
        /*0040*/ 	.short	0x0000
        /*0042*/ 	.short	0x0000
        /*0044*/ 	.byte	0x00, 0xf4, 0x21, 0x00


	//----- nvinfo : EIATTR_SPARSE_MMA_MASK
	.align		4
.L_17:
        /*0048*/ 	.byte	0x03, 0x50
        /*004a*/ 	.short	0x0000


	//----- nvinfo : EIATTR_MAXREG_COUNT
	.align		4
        /*004c*/ 	.byte	0x03, 0x1b
        /*004e*/ 	.short	0x00ff


	//----- nvinfo : EIATTR_EXIT_INSTR_OFFSETS
	.align		4
        /*0050*/ 	.byte	0x04, 0x1c
        /*0052*/ 	.short	(.L_19 - .L_18)


	//   ....[0]....
.L_18:
        /*0054*/ 	.word	0x000002e0


	//   ....[1]....
        /*0058*/ 	.word	0x00000300


	//----- nvinfo : EIATTR_REQNTID
	.align		4
.L_19:
        /*005c*/ 	.byte	0x04, 0x10
        /*005e*/ 	.short	(.L_21 - .L_20)
.L_20:
        /*0060*/ 	.word	0x00000020
        /*0064*/ 	.word	0x00000001
        /*0068*/ 	.word	0x00000001


	//----- nvinfo : EIATTR_CBANK_PARAM_SIZE
	.align		4
.L_21:
        /*006c*/ 	.byte	0x03, 0x19
        /*006e*/ 	.short	0x001c


	//----- nvinfo : EIATTR_PARAM_CBANK
	.align		4
        /*0070*/ 	.byte	0x04, 0x0a
        /*0072*/ 	.short	(.L_23 - .L_22)
	.align		4
.L_22:
        /*0074*/ 	.word	index@(.nv.constant0.triton_poi_fused_clone_relu_1)
        /*0078*/ 	.short	0x0210
        /*007a*/ 	.short	0x001c


	//----- nvinfo : EIATTR_SW_WAR
	.align		4
.L_23:
        /*007c*/ 	.byte	0x04, 0x36
        /*007e*/ 	.short	(.L_25 - .L_24)
.L_24:
        /*0080*/ 	.word	0x00000008
.L_25:


//--------------------- .nv.callgraph             --------------------------
	.section	.nv.callgraph,"",@"SHT_CUDA_CALLGRAPH"
	.align	4
	.sectionentsize	8
	.align		4
        /*0000*/ 	.word	0x00000000
	.align		4
        /*0004*/ 	.word	0xffffffff
	.align		4
        /*0008*/ 	.word	0x00000000
	.align		4
        /*000c*/ 	.word	0xfffffffe
	.align		4
        /*0010*/ 	.word	0x00000000
	.align		4
        /*0014*/ 	.word	0xfffffffd
	.align		4
        /*0018*/ 	.word	0x00000000
	.align		4
        /*001c*/ 	.word	0xfffffffc


//--------------------- .text.triton_poi_fused_clone_relu_1 --------------------------
	.section	.text.triton_poi_fused_clone_relu_1,"ax",@progbits
	.align	128
        .global         triton_poi_fused_clone_relu_1
        .type           triton_poi_fused_clone_relu_1,@function
        .size           triton_poi_fused_clone_relu_1,(.L_x_1 - triton_poi_fused_clone_relu_1)
        .other          triton_poi_fused_clone_relu_1,@"STO_CUDA_ENTRY STV_DEFAULT"
triton_poi_fused_clone_relu_1:
.text.triton_poi_fused_clone_relu_1:
[----:B------:R-:W0:Y:S02]  /*0000*/  LDC R1, c[0x0][0x28] ;  /* 0x00000a00ff017b82 */ /* 0x000e240000000800 */
[----:B------:R-:W1:Y:S01]  /*0010*/  S2R R3, SR_TID.X ;  /* 0x0000000000037919 */ /* 0x000e620000002100 */
[----:B------:R-:W2:Y:S01]  /*0020*/  LDC.64 R4, c[0x0][0x210] ;  /* 0x00008400ff047b82 */ /* 0x000ea20000000a00 */
[----:B------:R-:W-:Y:S01]  /*0030*/  IMAD.MOV.U32 R10, RZ, RZ, RZ ;  /* 0x000000ffff0a7224 */ /* 0x000fe200078e00ff */
[----:B------:R-:W-:Y:S01]  /*0040*/  ULDC.64 UR4, c[0x0][0x208] ;  /* 0x0000820000047ab9 */ /* 0x000fe20000000a00 */
[----:B------:R-:W3:Y:S05]  /*0050*/  S2R R2, SR_CTAID.X ;  /* 0x0000000000027919 */ /* 0x000eea0000002500 */
[----:B------:R-:W4:Y:S01]  /*0060*/  LDC.64 R6, c[0x0][0x218] ;  /* 0x00008600ff067b82 */ /* 0x000f220000000a00 */
[----:B-1----:R-:W-:-:S02]  /*0070*/  IMAD.SHL.U32 R3, R3, 0x2, RZ ;  /* 0x0000000203037824 */ /* 0x002fc400078e00ff */
[----:B---3--:R-:W-:Y:S01]  /*0080*/  IMAD.SHL.U32 R0, R2, 0x40, RZ ;  /* 0x0000004002007824 */ /* 0x008fe200078e00ff */
[----:B------:R-:W-:-:S04]  /*0090*/  SHF.R.S32.HI R8, RZ, 0x19, R2 ;  /* 0x00000019ff087819 */ /* 0x000fc80000011402 */
[----:B------:R-:W-:Y:S02]  /*00a0*/  LOP3.LUT R11, R0, 0x3e, R3, 0xf8, !PT ;  /* 0x0000003e000b7812 */ /* 0x000fe400078ef803 */
[----:B------:R-:W-:Y:S02]  /*00b0*/  LOP3.LUT R0, R0, 0x2, R3, 0xf8, !PT ;  /* 0x0000000200007812 */ /* 0x000fe400078ef803 */
[----:B------:R-:W-:Y:S02]  /*00c0*/  SHF.R.S32.HI R2, RZ, 0x1f, R11 ;  /* 0x0000001fff027819 */ /* 0x000fe4000001140b */
[----:B------:R-:W-:Y:S02]  /*00d0*/  SGXT R3, R8, 0x1 ;  /* 0x000000010803781a */ /* 0x000fe40000000200 */
[----:B------:R-:W-:Y:S02]  /*00e0*/  LOP3.LUT R0, R0, 0x1, RZ, 0xfc, !PT ;  /* 0x0000000100007812 */ /* 0x000fe400078efcff */
[----:B------:R-:W-:-:S02]  /*00f0*/  LEA.HI R2, R2, R11, RZ, 0x2 ;  /* 0x0000000b02027211 */ /* 0x000fc400078f10ff */
[----:B------:R-:W-:Y:S02]  /*0100*/  LEA.HI R8, R3, R0, RZ, 0x2 ;  /* 0x0000000003087211 */ /* 0x000fe400078f10ff */
[----:B------:R-:W-:Y:S02]  /*0110*/  SHF.R.S32.HI R3, RZ, 0x2, R2 ;  /* 0x00000002ff037819 */ /* 0x000fe40000011402 */
[----:B------:R-:W-:Y:S02]  /*0120*/  LOP3.LUT R2, R2, 0xfffffffc, RZ, 0xc0, !PT ;  /* 0xfffffffc02027812 */ /* 0x000fe400078ec0ff */
[----:B------:R-:W-:Y:S02]  /*0130*/  LOP3.LUT R9, R8, 0xffffffc4, RZ, 0xc0, !PT ;  /* 0xffffffc408097812 */ /* 0x000fe400078ec0ff */
[----:B------:R-:W-:Y:S01]  /*0140*/  LEA.HI R8, R3, R3, RZ, 0x2 ;  /* 0x0000000303087211 */ /* 0x000fe200078f10ff */
[C---:B------:R-:W-:Y:S01]  /*0150*/  IMAD.IADD R2, R11.reuse, 0x1, -R2 ;  /* 0x000000010b027824 */ /* 0x040fe200078e0a02 */
[----:B------:R-:W-:Y:S01]  /*0160*/  ISETP.GE.AND P2, PT, R11, 0x40, PT ;  /* 0x000000400b00780c */ /* 0x000fe20003f46270 */
[----:B------:R-:W-:Y:S01]  /*0170*/  IMAD.IADD R0, R0, 0x1, -R9 ;  /* 0x0000000100007824 */ /* 0x000fe200078e0a09 */
[----:B------:R-:W-:Y:S01]  /*0180*/  LOP3.LUT R8, R8, 0xfffffffc, RZ, 0xc0, !PT ;  /* 0xfffffffc08087812 */ /* 0x000fe200078ec0ff */
[----:B------:R-:W-:-:S02]  /*0190*/  IMAD R13, R3, 0x5, R2 ;  /* 0x00000005030d7824 */ /* 0x000fc400078e0202 */
[C---:B------:R-:W-:Y:S02]  /*01a0*/  IMAD R15, R3.reuse, 0x5, R0 ;  /* 0x00000005030f7824 */ /* 0x040fe400078e0200 */
[----:B------:R-:W-:Y:S02]  /*01b0*/  IMAD.IADD R9, R3, 0x1, -R8 ;  /* 0x0000000103097824 */ /* 0x000fe400078e0a08 */
[----:B--2---:R-:W-:-:S04]  /*01c0*/  IMAD.WIDE R2, R13, 0x4, R4 ;  /* 0x000000040d027825 */ /* 0x004fc800078e0204 */
[----:B------:R-:W-:-:S04]  /*01d0*/  IMAD.WIDE R4, R15, 0x4, R4 ;  /* 0x000000040f047825 */ /* 0x000fc800078e0204 */
[----:B------:R-:W-:Y:S01]  /*01e0*/  IMAD.MOV.U32 R0, RZ, RZ, RZ ;  /* 0x000000ffff007224 */ /* 0x000fe200078e00ff */
[----:B------:R-:W2:Y:S01]  /*01f0*/  @!P2 LDG.E R10, desc[UR4][R4.64] ;  /* 0x00000004040aa981 */ /* 0x000ea2000c1e1900 */
[----:B------:R-:W-:Y:S02]  /*0200*/  IMAD.MOV.U32 R13, RZ, RZ, RZ ;  /* 0x000000ffff0d7224 */ /* 0x000fe400078e00ff */
[----:B----4-:R-:W-:Y:S02]  /*0210*/  IMAD.WIDE R6, R9, 0x4, R6 ;  /* 0x0000000409067825 */ /* 0x010fe400078e0206 */
[----:B------:R-:W3:Y:S01]  /*0220*/  @!P2 LDG.E R0, desc[UR4][R2.64] ;  /* 0x000000040200a981 */ /* 0x000ee2000c1e1900 */
[----:B------:R-:W1:Y:S01]  /*0230*/  LDC.64 R8, c[0x0][0x220] ;  /* 0x00008800ff087b82 */ /* 0x000e620000000a00 */
[----:B------:R-:W-:Y:S02]  /*0240*/  IMAD.MOV.U32 R15, RZ, RZ, RZ ;  /* 0x000000ffff0f7224 */ /* 0x000fe400078e00ff */
[----:B------:R-:W3:Y:S04]  /*0250*/  @!P2 LDG.E.EL R13, desc[UR4][R6.64] ;  /* 0x00000004060da981 */ /* 0x000ee8000c2e1900 */
[----:B------:R-:W2:Y:S01]  /*0260*/  @!P2 LDG.E.EL R15, desc[UR4][R6.64] ;  /* 0x00000004060fa981 */ /* 0x000ea2000c2e1900 */
[----:B-1----:R-:W-:Y:S01]  /*0270*/  IMAD.WIDE R8, R11, 0x4, R8 ;  /* 0x000000040b087825 */ /* 0x002fe200078e0208 */
[----:B---3--:R-:W-:-:S03]  /*0280*/  FSETP.GEU.AND P0, PT, R0, -R13, PT ;  /* 0x8000000d0000720b */ /* 0x008fc60003f0e000 */
[----:B------:R-:W-:Y:S01]  /*0290*/  FADD R0, R13, R0 ;  /* 0x000000000d007221 */ /* 0x000fe20000000000 */
[----:B--2---:R-:W-:Y:S01]  /*02a0*/  FADD R12, R15, R10 ;  /* 0x0000000a0f0c7221 */ /* 0x004fe20000000000 */
[----:B------:R-:W-:-:S03]  /*02b0*/  FSETP.GEU.AND P1, PT, R10, -R15, PT ;  /* 0x8000000f0a00720b */ /* 0x000fc60003f2e000 */
[----:B------:R-:W-:Y:S02]  /*02c0*/  FSEL R10, R0, RZ, P0 ;  /* 0x000000ff000a7208 */ /* 0x000fe40000000000 */
[----:B------:R-:W-:Y:S01]  /*02d0*/  FSEL R11, R12, RZ, P1 ;  /* 0x000000ff0c0b7208 */ /* 0x000fe20000800000 */
[----:B------:R-:W-:Y:S07]  /*02e0*/  @P2 EXIT ;  /* 0x000000000000294d */ /* 0x000fee0003800000 */
[----:B------:R-:W-:Y:S01]  /*02f0*/  STG.E.64 desc[UR4][R8.64], R10 ;  /* 0x0000000a08007986 */ /* 0x000fe2000c101b04 */
[----:B------:R-:W-:Y:S05]  /*0300*/  EXIT ;  /* 0x000000000000794d */ /* 0x000fea0003800000 */
.L_x_0:
[----:B------:R-:W-:-:S00]  /*0310*/  BRA `(.L_x_0) ;  /* 0xfffffffc00fc7947 */ /* 0x000fc0000383ffff */
[----:B------:R-:W-:-:S00]  /*0320*/  NOP ;  /* 0x0000000000007918 */ /* 0x000fc00000000000 */
        /* <DEDUP_REMOVED lines=13> */
.L_x_1:


//--------------------- .nv.constant0.triton_poi_fused_clone_relu_1 --------------------------
	.section	.nv.constant0.triton_poi_fused_clone_relu_1,"a",@progbits
	.sectionflags	@""
	.align	4
.nv.constant0.triton_poi_fused_clone_relu_1:
	.zero		556
